//
// Generated by NVIDIA NVVM Compiler
//
// Compiler Build ID: CL-36424714
// Cuda compilation tools, release 13.0, V13.0.88
// Based on NVVM 20.0.0
//

.version 9.0
.target sm_100
.address_size 64

	// .globl	_Z7boxblurPfS_

.visible .entry _Z7boxblurPfS_(
	.param .u64 .ptr .align 1 _Z7boxblurPfS__param_0,
	.param .u64 .ptr .align 1 _Z7boxblurPfS__param_1
)
{
	.reg .b32 	%r<11>;
	.reg .b32 	%f<20>;
	.reg .b64 	%rd<13>;

	ld.param.u64 	%rd1, [_Z7boxblurPfS__param_0];
	ld.param.u64 	%rd2, [_Z7boxblurPfS__param_1];
	cvta.to.global.u64 	%rd3, %rd2;
	mov.u32 	%r1, %ctaid.x;
	mov.u32 	%r2, %ntid.x;
	mov.u32 	%r3, %tid.x;
	mad.lo.s32 	%r4, %r1, %r2, %r3;
	mov.u32 	%r5, %ctaid.y;
	mov.u32 	%r6, %ntid.y;
	mov.u32 	%r7, %tid.y;
	mad.lo.s32 	%r8, %r5, %r6, %r7;
	mul.lo.s32 	%r9, %r8, 17;
	cvt.s64.s32 	%rd4, %r4;
	cvt.u64.u32 	%rd5, %r9;
	add.s64 	%rd6, %rd5, %rd4;
	shl.b64 	%rd7, %rd6, 2;
	add.s64 	%rd8, %rd7, %rd3;
	ld.global.f32 	%f1, [%rd8+-72];
	add.f32 	%f2, %f1, 0f00000000;
	ld.global.f32 	%f3, [%rd8+-68];
	add.f32 	%f4, %f2, %f3;
	ld.global.f32 	%f5, [%rd8+-64];
	add.f32 	%f6, %f4, %f5;
	add.s32 	%r10, %r9, %r4;
	mul.wide.s32 	%rd9, %r10, 4;
	add.s64 	%rd10, %rd3, %rd9;
	ld.global.f32 	%f7, [%rd10+-4];
	add.f32 	%f8, %f6, %f7;
	ld.global.f32 	%f9, [%rd10];
	add.f32 	%f10, %f8, %f9;
	ld.global.f32 	%f11, [%rd10+4];
	add.f32 	%f12, %f10, %f11;
	ld.global.f32 	%f13, [%rd10+64];
	add.f32 	%f14, %f12, %f13;
	ld.global.f32 	%f15, [%rd10+68];
	add.f32 	%f16, %f14, %f15;
	ld.global.f32 	%f17, [%rd10+72];
	add.f32 	%f18, %f16, %f17;
	cvta.to.global.u64 	%rd11, %rd1;
	div.rn.f32 	%f19, %f18, 0f41100000;
	add.s64 	%rd12, %rd11, %rd9;
	st.global.f32 	[%rd12], %f19;
	ret;

}


// ===== COMPILED SASS (sm_100) =====

	.target	sm_100

	.elftype	@"ET_EXEC"


//--------------------- .note.nv.tkinfo           --------------------------
	.section	.note.nv.tkinfo,"",@"SHT_NOTE"
	.sectionflags	@"SHF_NOTE_NV_TKINFO"
	.tkinfo
        /*0018*/ 	.word	0x00000002
        /*0030*/ 	.string	""
        /*0030*/ 	.string	"ptxas"
        /*0030*/ 	.string	"Cuda compilation tools, release 13.0, V13.0.88"
        /*0030*/ 	.string	"Build cuda_13.0.r13.0/compiler.36424714_0"
        /*0030*/ 	.string	"-arch sm_100 -m 64 "



//--------------------- .note.nv.cuinfo           --------------------------
	.section	.note.nv.cuinfo,"",@"SHT_NOTE"
	.sectionflags	@"SHF_NOTE_NV_CUINFO"
        /*0018*/ 	.short	0x0002
        /*001a*/ 	.short	0x0064
        /*001c*/ 	.short	0x0082
	.zero		2


//--------------------- .nv.info                  --------------------------
	.section	.nv.info,"",@"SHT_CUDA_INFO"
	.align	4


	//----- nvinfo : EIATTR_REGCOUNT
	.align		4
        /*0000*/ 	.byte	0x04, 0x2f
        /*0002*/ 	.short	(.L_1 - .L_0)
	.align		4
.L_0:
        /*0004*/ 	.word	index@(_Z7boxblurPfS_)
        /*0008*/ 	.word	0x00000018


	//----- nvinfo : EIATTR_FRAME_SIZE
	.align		4
.L_1:
        /*000c*/ 	.byte	0x04, 0x11
        /*000e*/ 	.short	(.L_3 - .L_2)
	.align		4
.L_2:
        /*0010*/ 	.word	index@($__internal_0_$__cuda_sm3x_div_rn_noftz_f32_slowpath)
        /*0014*/ 	.word	0x00000000


	//----- nvinfo : EIATTR_FRAME_SIZE
	.align		4
.L_3:
        /*0018*/ 	.byte	0x04, 0x11
        /*001a*/ 	.short	(.L_5 - .L_4)
	.align		4
.L_4:
        /*001c*/ 	.word	index@(_Z7boxblurPfS_)
        /*0020*/ 	.word	0x00000000


	//----- nvinfo : EIATTR_MIN_STACK_SIZE
	.align		4
.L_5:
        /*0024*/ 	.byte	0x04, 0x12
        /*0026*/ 	.short	(.L_7 - .L_6)
	.align		4
.L_6:
        /*0028*/ 	.word	index@(_Z7boxblurPfS_)
        /*002c*/ 	.word	0x00000000
.L_7:


//--------------------- .nv.compat                --------------------------
	.section	.nv.compat,"",@"SHT_CUDA_COMPAT_INFO"
	.align	4
        /*0000*/ 	.byte	0x02, 0x09, 0x00, 0x00, 0x02, 0x02, 0x01, 0x00, 0x02, 0x05, 0x05, 0x00, 0x03, 0x07, 0x01, 0x01
        /*0010*/ 	.byte	0x02, 0x03, 0x00, 0x00, 0x02, 0x06, 0x01, 0x00, 0x04, 0x0b, 0x08, 0x00, 0x01, 0x00, 0x00, 0x00
        /*0020*/ 	.byte	0x00, 0x00, 0x00, 0x00


//--------------------- .nv.info._Z7boxblurPfS_   --------------------------
	.section	.nv.info._Z7boxblurPfS_,"",@"SHT_CUDA_INFO"
	.sectionflags	@""
	.align	4


	//----- nvinfo : EIATTR_CUDA_API_VERSION
	.align		4
        /*0000*/ 	.byte	0x04, 0x37
        /*0002*/ 	.short	(.L_9 - .L_8)
.L_8:
        /*0004*/ 	.word	0x00000082


	//----- nvinfo : EIATTR_KPARAM_INFO
	.align		4
.L_9:
        /*0008*/ 	.byte	0x04, 0x17
        /*000a*/ 	.short	(.L_11 - .L_10)
.L_10:
        /*000c*/ 	.word	0x00000000
        /*0010*/ 	.short	0x0001
        /*0012*/ 	.short	0x0008
        /*0014*/ 	.byte	0x00, 0xf5, 0x21, 0x00


	//----- nvinfo : EIATTR_KPARAM_INFO
	.align		4
.L_11:
        /*0018*/ 	.byte	0x04, 0x17
        /*001a*/ 	.short	(.L_13 - .L_12)
.L_12:
        /*001c*/ 	.word	0x00000000
        /*0020*/ 	.short	0x0000
        /*0022*/ 	.short	0x0000
        /*0024*/ 	.byte	0x00, 0xf5, 0x21, 0x00


	//----- nvinfo : EIATTR_SPARSE_MMA_MASK
	.align		4
.L_13:
        /*0028*/ 	.byte	0x03, 0x50
        /*002a*/ 	.short	0x0000


	//----- nvinfo : EIATTR_MAXREG_COUNT
	.align		4
        /*002c*/ 	.byte	0x03, 0x1b
        /*002e*/ 	.short	0x00ff


	//----- nvinfo : EIATTR_MERCURY_ISA_VERSION
	.align		4
        /*0030*/ 	.byte	0x03, 0x5f
        /*0032*/ 	.short	0x0101


	//----- nvinfo : EIATTR_VRC_CTA_INIT_COUNT
	.align		4
        /*0034*/ 	.byte	0x02, 0x4a
	.zero		1
	.zero		1


	//----- nvinfo : EIATTR_EXIT_INSTR_OFFSETS
	.align		4
        /*0038*/ 	.byte	0x04, 0x1c
        /*003a*/ 	.short	(.L_15 - .L_14)


	//   ....[0]....
.L_14:
        /*003c*/ 	.word	0x00000350


	//----- nvinfo : EIATTR_CRS_STACK_SIZE
	.align		4
.L_15:
        /*0040*/ 	.byte	0x04, 0x1e
        /*0042*/ 	.short	(.L_17 - .L_16)
.L_16:
        /*0044*/ 	.word	0x00000000


	//----- nvinfo : EIATTR_CBANK_PARAM_SIZE
	.align		4
.L_17:
        /*0048*/ 	.byte	0x03, 0x19
        /*004a*/ 	.short	0x0010


	//----- nvinfo : EIATTR_PARAM_CBANK
	.align		4
        /*004c*/ 	.byte	0x04, 0x0a
        /*004e*/ 	.short	(.L_19 - .L_18)
	.align		4
.L_18:
        /*0050*/ 	.word	index@(.nv.constant0._Z7boxblurPfS_)
        /*0054*/ 	.short	0x0380
        /*0056*/ 	.short	0x0010


	//----- nvinfo : EIATTR_SW_WAR
	.align		4
.L_19:
        /*0058*/ 	.byte	0x04, 0x36
        /*005a*/ 	.short	(.L_21 - .L_20)
.L_20:
        /*005c*/ 	.word	0x00000008
.L_21:


//--------------------- .nv.callgraph             --------------------------
	.section	.nv.callgraph,"",@"SHT_CUDA_CALLGRAPH"
	.align	4
	.sectionentsize	8
	.align		4
        /*0000*/ 	.word	0x00000000
	.align		4
        /*0004*/ 	.word	0xffffffff
	.align		4
        /*0008*/ 	.word	0x00000000
	.align		4
        /*000c*/ 	.word	0xfffffffe
	.align		4
        /*0010*/ 	.word	0x00000000
	.align		4
        /*0014*/ 	.word	0xfffffffd
	.align		4
        /*0018*/ 	.word	0x00000000
	.align		4
        /*001c*/ 	.word	0xfffffffc


//--------------------- .text._Z7boxblurPfS_      --------------------------
	.section	.text._Z7boxblurPfS_,"ax",@progbits
	.align	128
        .global         _Z7boxblurPfS_
        .type           _Z7boxblurPfS_,@function
        .size           _Z7boxblurPfS_,(.L_x_15 - _Z7boxblurPfS_)
        .other          _Z7boxblurPfS_,@"STO_CUDA_ENTRY STV_DEFAULT"
_Z7boxblurPfS_:
.text._Z7boxblurPfS_:
[----:B------:R-:W-:Y:S01]  /*0000*/  LDC R1, c[0x0][0x37c] ;  /* 0x0000df00ff017b82 */ /* 0x000fe20000000800 */
[----:B------:R-:W0:Y:S07]  /*0010*/  S2R R5, SR_TID.Y ;  /* 0x0000000000057919 */ /* 0x000e2e0000002200 */
[----:B------:R-:W1:Y:S01]  /*0020*/  LDC R2, c[0x0][0x360] ;  /* 0x0000d800ff027b82 */ /* 0x000e620000000800 */
[----:B------:R-:W2:Y:S01]  /*0030*/  LDCU.64 UR8, c[0x0][0x388] ;  /* 0x00007100ff0877ac */ /* 0x000ea20008000a00 */
[----:B------:R-:W1:Y:S01]  /*0040*/  S2R R3, SR_TID.X ;  /* 0x0000000000037919 */ /* 0x000e620000002100 */
[----:B------:R-:W3:Y:S05]  /*0050*/  LDCU.64 UR6, c[0x0][0x358] ;  /* 0x00006b00ff0677ac */ /* 0x000eea0008000a00 */
[----:B------:R-:W0:Y:S08]  /*0060*/  S2UR UR5, SR_CTAID.Y ;  /* 0x00000000000579c3 */ /* 0x000e300000002600 */
[----:B------:R-:W0:Y:S08]  /*0070*/  LDC R0, c[0x0][0x364] ;  /* 0x0000d900ff007b82 */ /* 0x000e300000000800 */
[----:B------:R-:W1:Y:S08]  /*0080*/  S2UR UR4, SR_CTAID.X ;  /* 0x00000000000479c3 */ /* 0x000e700000002500 */
[----:B------:R-:W4:Y:S01]  /*0090*/  LDC.64 R6, c[0x0][0x388] ;  /* 0x0000e200ff067b82 */ /* 0x000f220000000a00 */
[----:B0-----:R-:W-:-:S02]  /*00a0*/  IMAD R0, R0, UR5, R5 ;  /* 0x0000000500007c24 */ /* 0x001fc4000f8e0205 */
[----:B-1----:R-:W-:Y:S02]  /*00b0*/  IMAD R2, R2, UR4, R3 ;  /* 0x0000000402027c24 */ /* 0x002fe4000f8e0203 */
[----:B------:R-:W-:-:S05]  /*00c0*/  IMAD R3, R0, 0x11, RZ ;  /* 0x0000001100037824 */ /* 0x000fca00078e02ff */
[----:B------:R-:W-:-:S04]  /*00d0*/  IADD3 R0, P0, PT, R2, R3, RZ ;  /* 0x0000000302007210 */ /* 0x000fc80007f1e0ff */
[----:B------:R-:W-:Y:S02]  /*00e0*/  LEA.HI.X.SX32 R5, R2, RZ, 0x1, P0 ;  /* 0x000000ff02057211 */ /* 0x000fe400000f0eff */
[----:B--2---:R-:W-:-:S04]  /*00f0*/  LEA R4, P0, R0, UR8, 0x2 ;  /* 0x0000000800047c11 */ /* 0x004fc8000f8010ff */
[----:B------:R-:W-:Y:S01]  /*0100*/  LEA.HI.X R5, R0, UR9, R5, 0x2, P0 ;  /* 0x0000000900057c11 */ /* 0x000fe200080f1405 */
[----:B------:R-:W-:-:S04]  /*0110*/  IMAD.IADD R2, R2, 0x1, R3 ;  /* 0x0000000102027824 */ /* 0x000fc800078e0203 */
[----:B---3--:R-:W2:Y:S01]  /*0120*/  LDG.E R0, desc[UR6][R4.64+-0x48] ;  /* 0xffffb80604007981 */ /* 0x008ea2000c1e1900 */
[----:B----4-:R-:W-:-:S03]  /*0130*/  IMAD.WIDE R6, R2, 0x4, R6 ;  /* 0x0000000402067825 */ /* 0x010fc600078e0206 */
[----:B------:R-:W3:Y:S04]  /*0140*/  LDG.E R3, desc[UR6][R4.64+-0x44] ;  /* 0xffffbc0604037981 */ /* 0x000ee8000c1e1900 */
[----:B------:R0:W4:Y:S04]  /*0150*/  LDG.E R9, desc[UR6][R4.64+-0x40] ;  /* 0xffffc00604097981 */ /* 0x000128000c1e1900 */
[----:B------:R-:W5:Y:S04]  /*0160*/  LDG.E R11, desc[UR6][R6.64+-0x4] ;  /* 0xfffffc06060b7981 */ /* 0x000f68000c1e1900 */
[----:B------:R-:W5:Y:S04]  /*0170*/  LDG.E R13, desc[UR6][R6.64] ;  /* 0x00000006060d7981 */ /* 0x000f68000c1e1900 */
[----:B------:R-:W5:Y:S04]  /*0180*/  LDG.E R15, desc[UR6][R6.64+0x4] ;  /* 0x00000406060f7981 */ /* 0x000f68000c1e1900 */
[----:B------:R-:W5:Y:S04]  /*0190*/  LDG.E R17, desc[UR6][R6.64+0x40] ;  /* 0x0000400606117981 */ /* 0x000f68000c1e1900 */
[----:B------:R-:W5:Y:S04]  /*01a0*/  LDG.E R19, desc[UR6][R6.64+0x44] ;  /* 0x0000440606137981 */ /* 0x000f68000c1e1900 */
[----:B------:R-:W5:Y:S01]  /*01b0*/  LDG.E R21, desc[UR6][R6.64+0x48] ;  /* 0x0000480606157981 */ /* 0x000f62000c1e1900 */
[----:B0-----:R-:W-:Y:S01]  /*01c0*/  IMAD.MOV.U32 R4, RZ, RZ, 0x3de38e39 ;  /* 0x3de38e39ff047424 */ /* 0x001fe200078e00ff */
[----:B------:R-:W-:Y:S01]  /*01d0*/  BSSY.RECONVERGENT B1, `(.L_x_0) ;  /* 0x0000014000017945 */ /* 0x000fe20003800200 */
[----:B--2---:R-:W-:-:S04]  /*01e0*/  FADD R0, RZ, R0 ;  /* 0x00000000ff007221 */ /* 0x004fc80000000000 */
[----:B---3--:R-:W-:Y:S01]  /*01f0*/  FADD R0, R0, R3 ;  /* 0x0000000300007221 */ /* 0x008fe20000000000 */
[----:B------:R-:W-:-:S03]  /*0200*/  IMAD.MOV.U32 R3, RZ, RZ, 0x41100000 ;  /* 0x41100000ff037424 */ /* 0x000fc600078e00ff */
[----:B----4-:R-:W-:Y:S01]  /*0210*/  FADD R0, R0, R9 ;  /* 0x0000000900007221 */ /* 0x010fe20000000000 */
[----:B------:R-:W-:-:S03]  /*0220*/  FFMA R3, R4, -R3, 1 ;  /* 0x3f80000004037423 */ /* 0x000fc60000000803 */
[----:B-----5:R-:W-:Y:S01]  /*0230*/  FADD R0, R0, R11 ;  /* 0x0000000b00007221 */ /* 0x020fe20000000000 */
[----:B------:R-:W-:-:S03]  /*0240*/  FFMA R3, R3, R4, 0.11111111193895339966 ;  /* 0x3de38e3903037423 */ /* 0x000fc60000000004 */
[----:B------:R-:W-:-:S04]  /*0250*/  FADD R0, R0, R13 ;  /* 0x0000000d00007221 */ /* 0x000fc80000000000 */
[----:B------:R-:W-:-:S04]  /*0260*/  FADD R0, R0, R15 ;  /* 0x0000000f00007221 */ /* 0x000fc80000000000 */
[----:B------:R-:W-:-:S04]  /*0270*/  FADD R0, R0, R17 ;  /* 0x0000001100007221 */ /* 0x000fc80000000000 */
[----:B------:R-:W-:-:S04]  /*0280*/  FADD R0, R0, R19 ;  /* 0x0000001300007221 */ /* 0x000fc80000000000 */
[----:B------:R-:W-:-:S04]  /*0290*/  FADD R0, R0, R21 ;  /* 0x0000001500007221 */ /* 0x000fc80000000000 */
[----:B------:R-:W0:Y:S01]  /*02a0*/  FCHK P0, R0, 9 ;  /* 0x4110000000007902 */ /* 0x000e220000000000 */
[----:B------:R-:W-:-:S04]  /*02b0*/  FFMA R4, R0, R3, RZ ;  /* 0x0000000300047223 */ /* 0x000fc800000000ff */
[----:B------:R-:W-:-:S04]  /*02c0*/  FFMA R5, R4, -9, R0 ;  /* 0xc110000004057823 */ /* 0x000fc80000000000 */
[----:B------:R-:W-:Y:S01]  /*02d0*/  FFMA R7, R3, R5, R4 ;  /* 0x0000000503077223 */ /* 0x000fe20000000004 */
[----:B0-----:R-:W-:Y:S06]  /*02e0*/  @!P0 BRA `(.L_x_1) ;  /* 0x0000000000088947 */ /* 0x001fec0003800000 */
[----:B------:R-:W-:-:S07]  /*02f0*/  MOV R4, 0x310 ;  /* 0x0000031000047802 */ /* 0x000fce0000000f00 */
[----:B------:R-:W-:Y:S05]  /*0300*/  CALL.REL.NOINC `($__internal_0_$__cuda_sm3x_div_rn_noftz_f32_slowpath) ;  /* 0x0000000000147944 */ /* 0x000fea0003c00000 */
.L_x_1:
[----:B------:R-:W-:Y:S05]  /*0310*/  BSYNC.RECONVERGENT B1 ;  /* 0x0000000000017941 */ /* 0x000fea0003800200 */
.L_x_0:
[----:B------:R-:W0:Y:S02]  /*0320*/  LDC.64 R4, c[0x0][0x380] ;  /* 0x0000e000ff047b82 */ /* 0x000e240000000a00 */
[----:B0-----:R-:W-:-:S05]  /*0330*/  IMAD.WIDE R2, R2, 0x4, R4 ;  /* 0x0000000402027825 */ /* 0x001fca00078e0204 */
[----:B------:R-:W-:Y:S01]  /*0340*/  STG.E desc[UR6][R2.64], R7 ;  /* 0x0000000702007986 */ /* 0x000fe2000c101906 */
[----:B------:R-:W-:Y:S05]  /*0350*/  EXIT ;  /* 0x000000000000794d */ /* 0x000fea0003800000 */
        .weak           $__internal_0_$__cuda_sm3x_div_rn_noftz_f32_slowpath
        .type           $__internal_0_$__cuda_sm3x_div_rn_noftz_f32_slowpath,@function
        .size           $__internal_0_$__cuda_sm3x_div_rn_noftz_f32_slowpath,(.L_x_15 - $__internal_0_$__cuda_sm3x_div_rn_noftz_f32_slowpath)
$__internal_0_$__cuda_sm3x_div_rn_noftz_f32_slowpath:
[--C-:B------:R-:W-:Y:S01]  /*0360*/  SHF.R.U32.HI R3, RZ, 0x17, R0.reuse ;  /* 0x00000017ff037819 */ /* 0x100fe20000011600 */
[----:B------:R-:W-:Y:S04]  /*0370*/  BSSY.RECONVERGENT B0, `(.L_x_2) ;  /* 0x000005c000007945 */ /* 0x000fe80003800200 */
[----:B------:R-:W-:Y:S01]  /*0380*/  BSSY.RELIABLE B2, `(.L_x_3) ;  /* 0x000001a000027945 */ /* 0x000fe20003800100 */
[----:B------:R-:W-:Y:S01]  /*0390*/  IMAD.MOV.U32 R5, RZ, RZ, R0 ;  /* 0x000000ffff057224 */ /* 0x000fe200078e0000 */
[----:B------:R-:W-:-:S04]  /*03a0*/  LOP3.LUT R3, R3, 0xff, RZ, 0xc0, !PT ;  /* 0x000000ff03037812 */ /* 0x000fc800078ec0ff */
[----:B------:R-:W-:-:S04]  /*03b0*/  IADD3 R7, PT, PT, R3, -0x1, RZ ;  /* 0xffffffff03077810 */ /* 0x000fc80007ffe0ff */
[----:B------:R-:W-:-:S13]  /*03c0*/  ISETP.GT.U32.OR P0, PT, R7, 0xfd, !PT ;  /* 0x000000fd0700780c */ /* 0x000fda0007f04470 */
[----:B------:R-:W-:Y:S01]  /*03d0*/  @!P0 IMAD.MOV.U32 R6, RZ, RZ, RZ ;  /* 0x000000ffff068224 */ /* 0x000fe200078e00ff */
[----:B------:R-:W-:Y:S06]  /*03e0*/  @!P0 BRA `(.L_x_4) ;  /* 0x00000000004c8947 */ /* 0x000fec0003800000 */
[----:B------:R-:W-:-:S13]  /*03f0*/  FSETP.GTU.FTZ.AND P0, PT, |R0|, +INF , PT ;  /* 0x7f8000000000780b */ /* 0x000fda0003f1c200 */
[----:B------:R-:W-:Y:S05]  /*0400*/  @P0 BREAK.RELIABLE B2 ;  /* 0x0000000000020942 */ /* 0x000fea0003800100 */
[----:B------:R-:W-:Y:S05]  /*0410*/  @P0 BRA `(.L_x_5) ;  /* 0x0000000400400947 */ /* 0x000fea0003800000 */
[----:B------:R-:W-:-:S05]  /*0420*/  IMAD.MOV.U32 R6, RZ, RZ, 0x41100000 ;  /* 0x41100000ff067424 */ /* 0x000fca00078e00ff */
[----:B------:R-:W-:-:S13]  /*0430*/  LOP3.LUT P0, RZ, R6, 0x7fffffff, R5, 0xc8, !PT ;  /* 0x7fffffff06ff7812 */ /* 0x000fda000780c805 */
[----:B------:R-:W-:Y:S05]  /*0440*/  @!P0 BREAK.RELIABLE B2 ;  /* 0x0000000000028942 */ /* 0x000fea0003800100 */
[----:B------:R-:W-:Y:S05]  /*0450*/  @!P0 BRA `(.L_x_6) ;  /* 0x0000000400288947 */ /* 0x000fea0003800000 */
[----:B------:R-:W-:-:S13]  /*0460*/  LOP3.LUT P0, RZ, R5, 0x7fffffff, RZ, 0xc0, !PT ;  /* 0x7fffffff05ff7812 */ /* 0x000fda000780c0ff */
[----:B------:R-:W-:Y:S05]  /*0470*/  @!P0 BREAK.RELIABLE B2 ;  /* 0x0000000000028942 */ /* 0x000fea0003800100 */
[----:B------:R-:W-:Y:S05]  /*0480*/  @!P0 BRA `(.L_x_7) ;  /* 0x0000000400148947 */ /* 0x000fea0003800000 */
[----:B------:R-:W-:Y:S02]  /*0490*/  FSETP.NEU.FTZ.AND P0, PT, |R0|, +INF , PT ;  /* 0x7f8000000000780b */ /* 0x000fe40003f1d200 */
[----:B------:R-:W-:-:S04]  /*04a0*/  LOP3.LUT P1, RZ, R6, 0x7fffffff, RZ, 0xc0, !PT ;  /* 0x7fffffff06ff7812 */ /* 0x000fc8000782c0ff */
[----:B------:R-:W-:-:S13]  /*04b0*/  PLOP3.LUT P0, PT, P0, P1, PT, 0x2f, 0xf2 ;  /* 0x0000000000f2781c */ /* 0x000fda0000702577 */
[----:B------:R-:W-:Y:S05]  /*04c0*/  @P0 BREAK.RELIABLE B2 ;  /* 0x0000000000020942 */ /* 0x000fea0003800100 */
[----:B------:R-:W-:Y:S05]  /*04d0*/  @P0 BRA `(.L_x_8) ;  /* 0x0000000000f40947 */ /* 0x000fea0003800000 */
[----:B------:R-:W-:-:S13]  /*04e0*/  ISETP.GE.AND P0, PT, R7, RZ, PT ;  /* 0x000000ff0700720c */ /* 0x000fda0003f06270 */
[----:B------:R-:W-:Y:S01]  /*04f0*/  @P0 MOV R6, RZ ;  /* 0x000000ff00060202 */ /* 0x000fe20000000f00 */
[----:B------:R-:W-:Y:S01]  /*0500*/  @!P0 FFMA R5, R0, 1.84467440737095516160e+19, RZ ;  /* 0x5f80000000058823 */ /* 0x000fe200000000ff */
[----:B------:R-:W-:-:S07]  /*0510*/  @!P0 IMAD.MOV.U32 R6, RZ, RZ, -0x40 ;  /* 0xffffffc0ff068424 */ /* 0x000fce00078e00ff */
.L_x_4:
[----:B------:R-:W-:Y:S05]  /*0520*/  BSYNC.RELIABLE B2 ;  /* 0x0000000000027941 */ /* 0x000fea0003800100 */
.L_x_3:
[----:B------:R-:W-:Y:S01]  /*0530*/  UMOV UR4, 0x41100000 ;  /* 0x4110000000047882 */ /* 0x000fe20000000000 */
[----:B------:R-:W-:Y:S01]  /*0540*/  VIADD R3, R3, 0xffffff81 ;  /* 0xffffff8103037836 */ /* 0x000fe20000000000 */
[----:B------:R-:W-:Y:S01]  /*0550*/  UIADD3 UR4, UPT, UPT, UR4, -0x1800000, URZ ;  /* 0xfe80000004047890 */ /* 0x000fe2000fffe0ff */
[----:B------:R-:W-:Y:S02]  /*0560*/  BSSY.RECONVERGENT B2, `(.L_x_9) ;  /* 0x0000033000027945 */ /* 0x000fe40003800200 */
[----:B------:R-:W-:Y:S01]  /*0570*/  IMAD R0, R3, -0x800000, R5 ;  /* 0xff80000003007824 */ /* 0x000fe200078e0205 */
[----:B------:R-:W-:Y:S02]  /*0580*/  IADD3 R6, PT, PT, R6, -0x3, R3 ;  /* 0xfffffffd06067810 */ /* 0x000fe40007ffe003 */
[----:B------:R-:W-:-:S03]  /*0590*/  FADD.FTZ R9, -RZ, -UR4 ;  /* 0x80000004ff097e21 */ /* 0x000fc60008010100 */
[----:B------:R-:W0:Y:S02]  /*05a0*/  MUFU.RCP R7, UR4 ;  /* 0x0000000400077d08 */ /* 0x000e240008001000 */
[----:B0-----:R-:W-:-:S04]  /*05b0*/  FFMA R8, R7, R9, 1 ;  /* 0x3f80000007087423 */ /* 0x001fc80000000009 */
[----:B------:R-:W-:-:S04]  /*05c0*/  FFMA R7, R7, R8, R7 ;  /* 0x0000000807077223 */ /* 0x000fc80000000007 */
[----:B------:R-:W-:-:S04]  /*05d0*/  FFMA R8, R0, R7, RZ ;  /* 0x0000000700087223 */ /* 0x000fc800000000ff */
[----:B------:R-:W-:-:S04]  /*05e0*/  FFMA R5, R9, R8, R0 ;  /* 0x0000000809057223 */ /* 0x000fc80000000000 */
[----:B------:R-:W-:-:S04]  /*05f0*/  FFMA R8, R7, R5, R8 ;  /* 0x0000000507087223 */ /* 0x000fc80000000008 */
[----:B------:R-:W-:-:S04]  /*0600*/  FFMA R9, R9, R8, R0 ;  /* 0x0000000809097223 */ /* 0x000fc80000000000 */
[----:B------:R-:W-:-:S05]  /*0610*/  FFMA R5, R7, R9, R8 ;  /* 0x0000000907057223 */ /* 0x000fca0000000008 */
[----:B------:R-:W-:-:S04]  /*0620*/  SHF.R.U32.HI R0, RZ, 0x17, R5 ;  /* 0x00000017ff007819 */ /* 0x000fc80000011605 */
[----:B------:R-:W-:-:S04]  /*0630*/  LOP3.LUT R0, R0, 0xff, RZ, 0xc0, !PT ;  /* 0x000000ff00007812 */ /* 0x000fc800078ec0ff */
[----:B------:R-:W-:-:S05]  /*0640*/  IADD3 R10, PT, PT, R0, R6, RZ ;  /* 0x00000006000a7210 */ /* 0x000fca0007ffe0ff */
[----:B------:R-:W-:-:S05]  /*0650*/  VIADD R0, R10, 0xffffffff ;  /* 0xffffffff0a007836 */ /* 0x000fca0000000000 */
[----:B------:R-:W-:-:S13]  /*0660*/  ISETP.GE.U32.AND P0, PT, R0, 0xfe, PT ;  /* 0x000000fe0000780c */ /* 0x000fda0003f06070 */
[----:B------:R-:W-:Y:S05]  /*0670*/  @!P0 BRA `(.L_x_10) ;  /* 0x0000000000808947 */ /* 0x000fea0003800000 */
[----:B------:R-:W-:-:S13]  /*0680*/  ISETP.GT.AND P0, PT, R10, 0xfe, PT ;  /* 0x000000fe0a00780c */ /* 0x000fda0003f04270 */
[----:B------:R-:W-:Y:S05]  /*0690*/  @P0 BRA `(.L_x_11) ;  /* 0x00000000006c0947 */ /* 0x000fea0003800000 */
[----:B------:R-:W-:-:S13]  /*06a0*/  ISETP.GE.AND P0, PT, R10, 0x1, PT ;  /* 0x000000010a00780c */ /* 0x000fda0003f06270 */
[----:B------:R-:W-:Y:S05]  /*06b0*/  @P0 BRA `(.L_x_12) ;  /* 0x0000000000740947 */ /* 0x000fea0003800000 */
[----:B------:R-:W-:Y:S02]  /*06c0*/  ISETP.GE.AND P0, PT, R10, -0x18, PT ;  /* 0xffffffe80a00780c */ /* 0x000fe40003f06270 */
[----:B------:R-:W-:-:S11]  /*06d0*/  LOP3.LUT R5, R5, 0x80000000, RZ, 0xc0, !PT ;  /* 0x8000000005057812 */ /* 0x000fd600078ec0ff */
[----:B------:R-:W-:Y:S05]  /*06e0*/  @!P0 BRA `(.L_x_12) ;  /* 0x0000000000688947 */ /* 0x000fea0003800000 */
[CCC-:B------:R-:W-:Y:S01]  /*06f0*/  FFMA.RZ R0, R7.reuse, R9.reuse, R8.reuse ;  /* 0x0000000907007223 */ /* 0x1c0fe2000000c008 */
[C---:B------:R-:W-:Y:S01]  /*0700*/  VIADD R6, R10.reuse, 0x20 ;  /* 0x000000200a067836 */ /* 0x040fe20000000000 */
[C---:B------:R-:W-:Y:S02]  /*0710*/  ISETP.NE.AND P2, PT, R10.reuse, RZ, PT ;  /* 0x000000ff0a00720c */ /* 0x040fe40003f45270 */
[----:B------:R-:W-:Y:S02]  /*0720*/  ISETP.NE.AND P1, PT, R10, RZ, PT ;  /* 0x000000ff0a00720c */ /* 0x000fe40003f25270 */
[----:B------:R-:W-:Y:S01]  /*0730*/  LOP3.LUT R3, R0, 0x7fffff, RZ, 0xc0, !PT ;  /* 0x007fffff00037812 */ /* 0x000fe200078ec0ff */
[CCC-:B------:R-:W-:Y:S01]  /*0740*/  FFMA.RP R0, R7.reuse, R9.reuse, R8.reuse ;  /* 0x0000000907007223 */ /* 0x1c0fe20000008008 */
[----:B------:R-:W-:Y:S01]  /*0750*/  FFMA.RM R7, R7, R9, R8 ;  /* 0x0000000907077223 */ /* 0x000fe20000004008 */
[----:B------:R-:W-:Y:S02]  /*0760*/  IADD3 R8, PT, PT, -R10, RZ, RZ ;  /* 0x000000ff0a087210 */ /* 0x000fe40007ffe1ff */
[----:B------:R-:W-:-:S02]  /*0770*/  LOP3.LUT R3, R3, 0x800000, RZ, 0xfc, !PT ;  /* 0x0080000003037812 */ /* 0x000fc400078efcff */
[----:B------:R-:W-:Y:S02]  /*0780*/  FSETP.NEU.FTZ.AND P0, PT, R0, R7, PT ;  /* 0x000000070000720b */ /* 0x000fe40003f1d000 */
[----:B------:R-:W-:Y:S02]  /*0790*/  SHF.L.U32 R6, R3, R6, RZ ;  /* 0x0000000603067219 */ /* 0x000fe400000006ff */
[----:B------:R-:W-:Y:S02]  /*07a0*/  SEL R0, R8, RZ, P2 ;  /* 0x000000ff08007207 */ /* 0x000fe40001000000 */
[----:B------:R-:W-:Y:S02]  /*07b0*/  ISETP.NE.AND P1, PT, R6, RZ, P1 ;  /* 0x000000ff0600720c */ /* 0x000fe40000f25270 */
[----:B------:R-:W-:Y:S02]  /*07c0*/  SHF.R.U32.HI R0, RZ, R0, R3 ;  /* 0x00000000ff007219 */ /* 0x000fe40000011603 */
[----:B------:R-:W-:-:S02]  /*07d0*/  PLOP3.LUT P0, PT, P0, P1, PT, 0xf8, 0x8f ;  /* 0x00000000008f781c */ /* 0x000fc40000703f70 */
[----:B------:R-:W-:Y:S02]  /*07e0*/  SHF.R.U32.HI R6, RZ, 0x1, R0 ;  /* 0x00000001ff067819 */ /* 0x000fe40000011600 */
[----:B------:R-:W-:-:S04]  /*07f0*/  SEL R3, RZ, 0x1, !P0 ;  /* 0x00000001ff037807 */ /* 0x000fc80004000000 */
[----:B------:R-:W-:-:S04]  /*0800*/  LOP3.LUT R3, R3, 0x1, R6, 0xf8, !PT ;  /* 0x0000000103037812 */ /* 0x000fc800078ef806 */
[----:B------:R-:W-:-:S05]  /*0810*/  LOP3.LUT R3, R3, R0, RZ, 0xc0, !PT ;  /* 0x0000000003037212 */ /* 0x000fca00078ec0ff */
[----:B------:R-:W-:-:S05]  /*0820*/  IMAD.IADD R6, R6, 0x1, R3 ;  /* 0x0000000106067824 */ /* 0x000fca00078e0203 */
[----:B------:R-:W-:Y:S01]  /*0830*/  LOP3.LUT R5, R6, R5, RZ, 0xfc, !PT ;  /* 0x0000000506057212 */ /* 0x000fe200078efcff */
[----:B------:R-:W-:Y:S06]  /*0840*/  BRA `(.L_x_12) ;  /* 0x0000000000107947 */ /* 0x000fec0003800000 */
.L_x_11:
[----:B------:R-:W-:-:S04]  /*0850*/  LOP3.LUT R5, R5, 0x80000000, RZ, 0xc0, !PT ;  /* 0x8000000005057812 */ /* 0x000fc800078ec0ff */
[----:B------:R-:W-:Y:S01]  /*0860*/  LOP3.LUT R5, R5, 0x7f800000, RZ, 0xfc, !PT ;  /* 0x7f80000005057812 */ /* 0x000fe200078efcff */
[----:B------:R-:W-:Y:S06]  /*0870*/  BRA `(.L_x_12) ;  /* 0x0000000000047947 */ /* 0x000fec0003800000 */
.L_x_10:
[----:B------:R-:W-:-:S07]  /*0880*/  IMAD R5, R6, 0x800000, R5 ;  /* 0x0080000006057824 */ /* 0x000fce00078e0205 */
.L_x_12:
[----:B------:R-:W-:Y:S05]  /*0890*/  BSYNC.RECONVERGENT B2 ;  /* 0x0000000000027941 */ /* 0x000fea0003800200 */
.L_x_9:
[----:B------:R-:W-:Y:S05]  /*08a0*/  BRA `(.L_x_13) ;  /* 0x0000000000207947 */ /* 0x000fea0003800000 */
.L_x_8:
[----:B------:R-:W-:-:S04]  /*08b0*/  LOP3.LUT R5, R6, 0x80000000, R5, 0x48, !PT ;  /* 0x8000000006057812 */ /* 0x000fc800078e4805 */
[----:B------:R-:W-:Y:S01]  /*08c0*/  LOP3.LUT R5, R5, 0x7f800000, RZ, 0xfc, !PT ;  /* 0x7f80000005057812 */ /* 0x000fe200078efcff */
[----:B------:R-:W-:Y:S06]  /*08d0*/  BRA `(.L_x_13) ;  /* 0x0000000000147947 */ /* 0x000fec0003800000 */
.L_x_7:
[----:B------:R-:W-:Y:S01]  /*08e0*/  LOP3.LUT R5, R6, 0x80000000, R5, 0x48, !PT ;  /* 0x8000000006057812 */ /* 0x000fe200078e4805 */
[----:B------:R-:W-:Y:S06]  /*08f0*/  BRA `(.L_x_13) ;  /* 0x00000000000c7947 */ /* 0x000fec0003800000 */
.L_x_6:
[----:B------:R-:W0:Y:S01]  /*0900*/  MUFU.RSQ R5, -QNAN ;  /* 0xffc0000000057908 */ /* 0x000e220000001400 */
[----:B------:R-:W-:Y:S05]  /*0910*/  BRA `(.L_x_13) ;  /* 0x0000000000047947 */ /* 0x000fea0003800000 */
.L_x_5:
[----:B------:R-:W-:-:S07]  /*0920*/  FADD.FTZ R5, R0, 9 ;  /* 0x4110000000057421 */ /* 0x000fce0000010000 */
.L_x_13:
[----:B------:R-:W-:Y:S05]  /*0930*/  BSYNC.RECONVERGENT B0 ;  /* 0x0000000000007941 */ /* 0x000fea0003800200 */
.L_x_2:
[----:B0-----:R-:W-:Y:S01]  /*0940*/  MOV R7, R5 ;  /* 0x0000000500077202 */ /* 0x001fe20000000f00 */
[----:B------:R-:W-:-:S04]  /*0950*/  IMAD.MOV.U32 R5, RZ, RZ, 0x0 ;  /* 0x00000000ff057424 */ /* 0x000fc800078e00ff */
[----:B------:R-:W-:Y:S05]  /*0960*/  RET.REL.NODEC R4 `(_Z7boxblurPfS_) ;  /* 0xfffffff404a47950 */ /* 0x000fea0003c3ffff */
.L_x_14:
[----:B------:R-:W-:-:S00]  /*0970*/  BRA `(.L_x_14) ;  /* 0xfffffffc00fc7947 */ /* 0x000fc0000383ffff */
[----:B------:R-:W-:-:S00]  /*0980*/  NOP ;  /* 0x0000000000007918 */ /* 0x000fc00000000000 */
[----:B------:R-:W-:-:S00]  /*0990*/  NOP ;  /* 0x0000000000007918 */ /* 0x000fc00000000000 */
[----:B------:R-:W-:-:S00]  /*09a0*/  NOP ;  /* 0x0000000000007918 */ /* 0x000fc00000000000 */
[----:B------:R-:W-:-:S00]  /*09b0*/  NOP ;  /* 0x0000000000007918 */ /* 0x000fc00000000000 */
[----:B------:R-:W-:-:S00]  /*09c0*/  NOP ;  /* 0x0000000000007918 */ /* 0x000fc00000000000 */
[----:B------:R-:W-:-:S00]  /*09d0*/  NOP ;  /* 0x0000000000007918 */ /* 0x000fc00000000000 */
[----:B------:R-:W-:-:S00]  /*09e0*/  NOP ;  /* 0x0000000000007918 */ /* 0x000fc00000000000 */
[----:B------:R-:W-:-:S00]  /*09f0*/  NOP ;  /* 0x0000000000007918 */ /* 0x000fc00000000000 */
.L_x_15:


//--------------------- .nv.shared.reserved.0     --------------------------
	.section	.nv.shared.reserved.0,"aw",@nobits
	.weak		__nv_reservedSMEM_offset_0_alias
	.size		__nv_reservedSMEM_offset_0_alias, 0, 64
	.other		__nv_reservedSMEM_offset_0_alias,@"STO_CUDA_RESERVED_SHARED STV_DEFAULT"
__nv_reservedSMEM_offset_0_alias:
	.zero		0
	.zero		64


//--------------------- .nv.constant0._Z7boxblurPfS_ --------------------------
	.section	.nv.constant0._Z7boxblurPfS_,"a",@progbits
	.sectionflags	@""
	.align	4
.nv.constant0._Z7boxblurPfS_:
	.zero		912


//--------------------- SYMBOLS --------------------------

	.type		.nv.reservedSmem.offset0,@object
	.size		.nv.reservedSmem.offset0,0x4
